	.headerflags	@"EF_CUDA_TEXMODE_UNIFIED EF_CUDA_64BIT_ADDRESS EF_CUDA_ACCELERATORS EF_CUDA_SM90 EF_CUDA_VIRTUAL_SM(EF_CUDA_SM90)"
	.elftype	@"ET_EXEC"


//--------------------- .nv.info                  --------------------------
	.section	.nv.info,"",@"SHT_CUDA_INFO"
	.align	4


	//----- nvinfo : EIATTR_REGCOUNT
	.align		4
        /*0000*/ 	.byte	0x04, 0x2f
        /*0002*/ 	.short	(.L_1 - .L_0)
	.align		4
.L_0:
        /*0004*/ 	.word	index@(triton_poi_fused_convolution_17)
        /*0008*/ 	.word	0x00000040


	//----- nvinfo : EIATTR_MIN_STACK_SIZE
	.align		4
.L_1:
        /*000c*/ 	.byte	0x04, 0x12
        /*000e*/ 	.short	(.L_3 - .L_2)
	.align		4
.L_2:
        /*0010*/ 	.word	index@(triton_poi_fused_convolution_17)
        /*0014*/ 	.word	0x00000000


	//----- nvinfo : EIATTR_FRAME_SIZE
	.align		4
.L_3:
        /*0018*/ 	.byte	0x04, 0x11
        /*001a*/ 	.short	(.L_5 - .L_4)
	.align		4
.L_4:
        /*001c*/ 	.word	index@(triton_poi_fused_convolution_17)
        /*0020*/ 	.word	0x00000000


	//----- nvinfo : EIATTR_MIN_STACK_SIZE
	.align		4
.L_5:
        /*0024*/ 	.byte	0x04, 0x12
        /*0026*/ 	.short	(.L_7 - .L_6)
	.align		4
.L_6:
        /*0028*/ 	.word	index@(triton_poi_fused_convolution_17)
        /*002c*/ 	.word	0x00000000
.L_7:


//--------------------- .nv.info.triton_poi_fused_convolution_17 --------------------------
	.section	.nv.info.triton_poi_fused_convolution_17,"",@"SHT_CUDA_INFO"
	.sectionflags	@""
	.align	4


	//----- nvinfo : EIATTR_CUDA_API_VERSION
	.align		4
        /*0000*/ 	.byte	0x04, 0x37
        /*0002*/ 	.short	(.L_9 - .L_8)
.L_8:
        /*0004*/ 	.word	0x0000007c


	//----- nvinfo : EIATTR_KPARAM_INFO
	.align		4
.L_9:
        /*0008*/ 	.byte	0x04, 0x17
        /*000a*/ 	.short	(.L_11 - .L_10)
.L_10:
        /*000c*/ 	.word	0x00000000
        /*0010*/ 	.short	0x0004
        /*0012*/ 	.short	0x001c
        /*0014*/ 	.byte	0x00, 0xf0, 0x11, 0x00


	//----- nvinfo : EIATTR_KPARAM_INFO
	.align		4
.L_11:
        /*0018*/ 	.byte	0x04, 0x17
        /*001a*/ 	.short	(.L_13 - .L_12)
.L_12:
        /*001c*/ 	.word	0x00000000
        /*0020*/ 	.short	0x0003
        /*0022*/ 	.short	0x0018
        /*0024*/ 	.byte	0x00, 0xf0, 0x11, 0x00


	//----- nvinfo : EIATTR_KPARAM_INFO
	.align		4
.L_13:
        /*0028*/ 	.byte	0x04, 0x17
        /*002a*/ 	.short	(.L_15 - .L_14)
.L_14:
        /*002c*/ 	.word	0x00000000
        /*0030*/ 	.short	0x0002
        /*0032*/ 	.short	0x0010
        /*0034*/ 	.byte	0x00, 0xf4, 0x21, 0x00


	//----- nvinfo : EIATTR_KPARAM_INFO
	.align		4
.L_15:
        /*0038*/ 	.byte	0x04, 0x17
        /*003a*/ 	.short	(.L_17 - .L_16)
.L_16:
        /*003c*/ 	.word	0x00000000
        /*0040*/ 	.short	0x0001
        /*0042*/ 	.short	0x0008
        /*0044*/ 	.byte	0x00, 0xf4, 0x21, 0x00


	//----- nvinfo : EIATTR_KPARAM_INFO
	.align		4
.L_17:
        /*0048*/ 	.byte	0x04, 0x17
        /*004a*/ 	.short	(.L_19 - .L_18)
.L_18:
        /*004c*/ 	.word	0x00000000
        /*0050*/ 	.short	0x0000
        /*0052*/ 	.short	0x0000
        /*0054*/ 	.byte	0x00, 0xf4, 0x21, 0x00


	//----- nvinfo : EIATTR_SPARSE_MMA_MASK
	.align		4
.L_19:
        /*0058*/ 	.byte	0x03, 0x50
        /*005a*/ 	.short	0x0000


	//----- nvinfo : EIATTR_MAXREG_COUNT
	.align		4
        /*005c*/ 	.byte	0x03, 0x1b
        /*005e*/ 	.short	0x00ff


	//----- nvinfo : EIATTR_EXIT_INSTR_OFFSETS
	.align		4
        /*0060*/ 	.byte	0x04, 0x1c
        /*0062*/ 	.short	(.L_21 - .L_20)


	//   ....[0]....
.L_20:
        /*0064*/ 	.word	0x00001400


	//   ....[1]....
        /*0068*/ 	.word	0x00001420


	//----- nvinfo : EIATTR_REQNTID
	.align		4
.L_21:
        /*006c*/ 	.byte	0x04, 0x10
        /*006e*/ 	.short	(.L_23 - .L_22)
.L_22:
        /*0070*/ 	.word	0x00000100
        /*0074*/ 	.word	0x00000001
        /*0078*/ 	.word	0x00000001


	//----- nvinfo : EIATTR_CBANK_PARAM_SIZE
	.align		4
.L_23:
        /*007c*/ 	.byte	0x03, 0x19
        /*007e*/ 	.short	0x0020


	//----- nvinfo : EIATTR_PARAM_CBANK
	.align		4
        /*0080*/ 	.byte	0x04, 0x0a
        /*0082*/ 	.short	(.L_25 - .L_24)
	.align		4
.L_24:
        /*0084*/ 	.word	index@(.nv.constant0.triton_poi_fused_convolution_17)
        /*0088*/ 	.short	0x0210
        /*008a*/ 	.short	0x0020


	//----- nvinfo : EIATTR_SW_WAR
	.align		4
.L_25:
        /*008c*/ 	.byte	0x04, 0x36
        /*008e*/ 	.short	(.L_27 - .L_26)
.L_26:
        /*0090*/ 	.word	0x00000008
.L_27:


//--------------------- .nv.callgraph             --------------------------
	.section	.nv.callgraph,"",@"SHT_CUDA_CALLGRAPH"
	.align	4
	.sectionentsize	8
	.align		4
        /*0000*/ 	.word	0x00000000
	.align		4
        /*0004*/ 	.word	0xffffffff
	.align		4
        /*0008*/ 	.word	0x00000000
	.align		4
        /*000c*/ 	.word	0xfffffffe
	.align		4
        /*0010*/ 	.word	0x00000000
	.align		4
        /*0014*/ 	.word	0xfffffffd
	.align		4
        /*0018*/ 	.word	0x00000000
	.align		4
        /*001c*/ 	.word	0xfffffffc


//--------------------- .text.triton_poi_fused_convolution_17 --------------------------
	.section	.text.triton_poi_fused_convolution_17,"ax",@progbits
	.sectionflags	@"SHF_BARRIERS=1"
	.align	128
        .global         triton_poi_fused_convolution_17
        .type           triton_poi_fused_convolution_17,@function
        .size           triton_poi_fused_convolution_17,(.L_x_1 - triton_poi_fused_convolution_17)
        .other          triton_poi_fused_convolution_17,@"STO_CUDA_ENTRY STV_DEFAULT"
triton_poi_fused_convolution_17:
.text.triton_poi_fused_convolution_17:
[----:B------:R-:W0:Y:S01]  /*0000*/  LDC R1, c[0x0][0x28] ;  /* 0x00000a00ff017b82 */ /* 0x000e220000000800 */
[----:B------:R-:W1:Y:S07]  /*0010*/  S2R R3, SR_TID.X ;  /* 0x0000000000037919 */ /* 0x000e6e0000002100 */
[----:B------:R-:W2:Y:S01]  /*0020*/  LDC.64 R26, c[0x0][0x210] ;  /* 0x00008400ff1a7b82 */ /* 0x000ea20000000a00 */
[----:B------:R-:W-:Y:S01]  /*0030*/  CS2R R10, SRZ ;  /* 0x00000000000a7805 */ /* 0x000fe2000001ff00 */
[----:B------:R-:W-:Y:S01]  /*0040*/  ULDC.64 UR6, c[0x0][0x208] ;  /* 0x0000820000067ab9 */ /* 0x000fe20000000a00 */
[----:B------:R-:W3:Y:S01]  /*0050*/  S2R R2, SR_CTAID.Y ;  /* 0x0000000000027919 */ /* 0x000ee20000002600 */
[----:B------:R-:W4:Y:S01]  /*0060*/  S2R R7, SR_CTAID.X ;  /* 0x0000000000077919 */ /* 0x000f220000002500 */
[----:B-1----:R-:W-:Y:S01]  /*0070*/  IMAD.SHL.U32 R0, R3, 0x4, RZ ;  /* 0x0000000403007824 */ /* 0x002fe200078e00ff */
[----:B------:R-:W-:-:S02]  /*0080*/  SHF.R.U32.HI R29, RZ, 0x6, R3 ;  /* 0x00000006ff1d7819 */ /* 0x000fc40000011603 */
[--C-:B---3--:R-:W-:Y:S02]  /*0090*/  SHF.R.S32.HI R28, RZ, 0x17, R2.reuse ;  /* 0x00000017ff1c7819 */ /* 0x108fe40000011402 */
[----:B------:R-:W-:Y:S02]  /*00a0*/  LOP3.LUT R5, R0, 0xfc, RZ, 0xc0, !PT ;  /* 0x000000fc00057812 */ /* 0x000fe400078ec0ff */
[----:B------:R-:W-:Y:S01]  /*00b0*/  SGXT R28, R28, 0x1 ;  /* 0x000000011c1c781a */ /* 0x000fe20000000200 */
[----:B----4-:R-:W-:Y:S01]  /*00c0*/  IMAD.SHL.U32 R0, R7, 0x10, RZ ;  /* 0x0000001007007824 */ /* 0x010fe200078e00ff */
[----:B------:R-:W-:Y:S02]  /*00d0*/  PRMT R5, R5, 0x6540, R2 ;  /* 0x0000654005057816 */ /* 0x000fe40000000002 */
[----:B------:R-:W-:Y:S02]  /*00e0*/  SGXT.U32 R29, R29, 0x2 ;  /* 0x000000021d1d781a */ /* 0x000fe40000000000 */
[----:B------:R-:W-:-:S02]  /*00f0*/  LEA.HI R4, R28, R5, RZ, 0x8 ;  /* 0x000000051c047211 */ /* 0x000fc400078f40ff */
[----:B------:R-:W-:Y:S02]  /*0100*/  LOP3.LUT R7, R0, 0xc, R29, 0xfe, !PT ;  /* 0x0000000c00077812 */ /* 0x000fe400078efe1d */
[----:B------:R-:W-:Y:S02]  /*0110*/  LOP3.LUT R6, R4, 0xffffff00, RZ, 0xc0, !PT ;  /* 0xffffff0004067812 */ /* 0x000fe400078ec0ff */
[----:B------:R-:W-:-:S03]  /*0120*/  ISETP.GE.AND P3, PT, R7, 0xe1, PT ;  /* 0x000000e10700780c */ /* 0x000fc60003f66270 */
[----:B------:R-:W-:Y:S01]  /*0130*/  IMAD.IADD R6, R5, 0x1, -R6 ;  /* 0x0000000105067824 */ /* 0x000fe200078e0a06 */
[----:B------:R-:W-:Y:S02]  /*0140*/  SHF.R.S32.HI R5, RZ, 0x8, R4 ;  /* 0x00000008ff057819 */ /* 0x000fe40000011404 */
[----:B------:R-:W-:-:S03]  /*0150*/  LOP3.LUT R4, R0, R29, RZ, 0xfc, !PT ;  /* 0x0000001d00047212 */ /* 0x000fc600078efcff */
[----:B------:R-:W-:Y:S01]  /*0160*/  IMAD R8, R5, 0xe100, R6 ;  /* 0x0000e10005087824 */ /* 0x000fe200078e0206 */
[----:B------:R-:W-:Y:S02]  /*0170*/  LOP3.LUT R5, R0, 0x4, R29, 0xfe, !PT ;  /* 0x0000000400057812 */ /* 0x000fe400078efe1d */
[C---:B------:R-:W-:Y:S01]  /*0180*/  ISETP.GE.AND P0, PT, R4.reuse, 0xe1, PT ;  /* 0x000000e10400780c */ /* 0x040fe20003f06270 */
[--C-:B------:R-:W-:Y:S01]  /*0190*/  IMAD R21, R4, 0x100, R8.reuse ;  /* 0x0000010004157824 */ /* 0x100fe200078e0208 */
[----:B------:R-:W-:Y:S01]  /*01a0*/  LOP3.LUT R6, R0, 0x8, R29, 0xfe, !PT ;  /* 0x0000000800067812 */ /* 0x000fe200078efe1d */
[C-C-:B------:R-:W-:Y:S01]  /*01b0*/  IMAD R23, R5.reuse, 0x100, R8.reuse ;  /* 0x0000010005177824 */ /* 0x140fe200078e0208 */
[----:B------:R-:W-:Y:S01]  /*01c0*/  ISETP.GE.AND P1, PT, R5, 0xe1, PT ;  /* 0x000000e10500780c */ /* 0x000fe20003f26270 */
[--C-:B------:R-:W-:Y:S01]  /*01d0*/  IMAD R13, R7, 0x100, R8.reuse ;  /* 0x00000100070d7824 */ /* 0x100fe200078e0208 */
[C---:B------:R-:W-:Y:S01]  /*01e0*/  ISETP.GE.AND P2, PT, R6.reuse, 0xe1, PT ;  /* 0x000000e10600780c */ /* 0x040fe20003f46270 */
[----:B------:R-:W-:Y:S01]  /*01f0*/  IMAD R25, R6, 0x100, R8 ;  /* 0x0000010006197824 */ /* 0x000fe200078e0208 */
[----:B------:R-:W-:-:S02]  /*0200*/  CS2R R4, SRZ ;  /* 0x0000000000047805 */ /* 0x000fc4000001ff00 */
[----:B------:R-:W-:Y:S01]  /*0210*/  CS2R R6, SRZ ;  /* 0x0000000000067805 */ /* 0x000fe2000001ff00 */
[----:B--2---:R-:W-:Y:S01]  /*0220*/  IMAD.WIDE R20, R21, 0x4, R26 ;  /* 0x0000000415147825 */ /* 0x004fe200078e021a */
[----:B------:R-:W-:-:S03]  /*0230*/  CS2R R8, SRZ ;  /* 0x0000000000087805 */ /* 0x000fc6000001ff00 */
[--C-:B------:R-:W-:Y:S01]  /*0240*/  IMAD.WIDE R22, R23, 0x4, R26.reuse ;  /* 0x0000000417167825 */ /* 0x100fe200078e021a */
[----:B------:R1:W2:Y:S01]  /*0250*/  @!P0 LDG.E.EL.128 R4, desc[UR6][R20.64] ;  /* 0x0000000614048981 */ /* 0x0002a2000c2e1d00 */
[----:B------:R-:W-:Y:S02]  /*0260*/  CS2R R16, SRZ ;  /* 0x0000000000107805 */ /* 0x000fe4000001ff00 */
[----:B------:R-:W-:Y:S01]  /*0270*/  CS2R R18, SRZ ;  /* 0x0000000000127805 */ /* 0x000fe2000001ff00 */
[--C-:B------:R-:W-:Y:S01]  /*0280*/  IMAD.WIDE R24, R25, 0x4, R26.reuse ;  /* 0x0000000419187825 */ /* 0x100fe200078e021a */
[----:B------:R3:W4:Y:S01]  /*0290*/  @!P1 LDG.E.EL.128 R8, desc[UR6][R22.64] ;  /* 0x0000000616089981 */ /* 0x000722000c2e1d00 */
[----:B------:R-:W-:Y:S02]  /*02a0*/  CS2R R14, SRZ ;  /* 0x00000000000e7805 */ /* 0x000fe4000001ff00 */
[----:B------:R-:W-:Y:S01]  /*02b0*/  IMAD.WIDE R26, R13, 0x4, R26 ;  /* 0x000000040d1a7825 */ /* 0x000fe200078e021a */
[----:B------:R-:W-:Y:S01]  /*02c0*/  CS2R R12, SRZ ;  /* 0x00000000000c7805 */ /* 0x000fe2000001ff00 */
[----:B------:R5:W4:Y:S05]  /*02d0*/  @!P2 LDG.E.EL.128 R16, desc[UR6][R24.64] ;  /* 0x000000061810a981 */ /* 0x000b2a000c2e1d00 */
[----:B------:R5:W4:Y:S01]  /*02e0*/  @!P3 LDG.E.EL.128 R12, desc[UR6][R26.64] ;  /* 0x000000061a0cb981 */ /* 0x000b22000c2e1d00 */
[----:B------:R-:W5:Y:S01]  /*02f0*/  S2UR UR5, SR_CgaCtaId ;  /* 0x00000000000579c3 */ /* 0x000f620000008800 */
[C---:B-1----:R-:W-:Y:S01]  /*0300*/  IMAD.SHL.U32 R20, R3.reuse, 0x40, RZ ;  /* 0x0000004003147824 */ /* 0x042fe200078e00ff */
[----:B------:R-:W-:Y:S01]  /*0310*/  UMOV UR4, 0x400 ;  /* 0x0000040000047882 */ /* 0x000fe20000000000 */
[----:B---3--:R-:W-:-:S03]  /*0320*/  PRMT R22, R3, 0x6540, R2 ;  /* 0x0000654003167816 */ /* 0x008fc60000000002 */
[----:B------:R-:W-:Y:S02]  /*0330*/  LOP3.LUT R30, R20, 0xfc0, RZ, 0xc0, !PT ;  /* 0x00000fc0141e7812 */ /* 0x000fe400078ec0ff */
[----:B------:R-:W-:Y:S01]  /*0340*/  LEA.HI R28, R28, R22, RZ, 0x8 ;  /* 0x000000161c1c7211 */ /* 0x000fe200078f40ff */
[----:B------:R-:W1:Y:S01]  /*0350*/  LDC.64 R20, c[0x0][0x218] ;  /* 0x00008600ff147b82 */ /* 0x000e620000000a00 */
[C---:B-----5:R-:W-:Y:S02]  /*0360*/  LOP3.LUT R25, R30.reuse, 0x10, RZ, 0xfc, !PT ;  /* 0x000000101e197812 */ /* 0x060fe400078efcff */
[C---:B------:R-:W-:Y:S02]  /*0370*/  LOP3.LUT R29, R30.reuse, R29, RZ, 0xfc, !PT ;  /* 0x0000001d1e1d7212 */ /* 0x040fe400078efcff */
[----:B0-----:R-:W-:Y:S01]  /*0380*/  LOP3.LUT R27, R30, 0x20, RZ, 0xfc, !PT ;  /* 0x000000201e1b7812 */ /* 0x001fe200078efcff */
[----:B------:R-:W-:Y:S01]  /*0390*/  UPRMT UR4, UR5, 0x654, UR4 ;  /* 0x0000065405047896 */ /* 0x000fe20008000004 */
[----:B------:R-:W-:-:S05]  /*03a0*/  LOP3.LUT R23, R28, 0xffffff00, RZ, 0xc0, !PT ;  /* 0xffffff001c177812 */ /* 0x000fca00078ec0ff */
[C---:B------:R-:W-:Y:S02]  /*03b0*/  LEA.HI R24, R30.reuse, UR4, RZ, 0x1e ;  /* 0x000000041e187c11 */ /* 0x040fe4000f8ff0ff */
[----:B------:R-:W-:Y:S02]  /*03c0*/  LOP3.LUT R30, R30, 0x30, RZ, 0xfc, !PT ;  /* 0x000000301e1e7812 */ /* 0x000fe400078efcff */
[----:B------:R-:W-:Y:S02]  /*03d0*/  LEA.HI R26, R25, UR4, RZ, 0x1e ;  /* 0x00000004191a7c11 */ /* 0x000fe4000f8ff0ff */
[----:B------:R-:W-:Y:S02]  /*03e0*/  LEA.HI R28, R27, UR4, RZ, 0x1e ;  /* 0x000000041b1c7c11 */ /* 0x000fe4000f8ff0ff */
[----:B------:R-:W-:Y:S01]  /*03f0*/  LEA.HI R30, R30, UR4, RZ, 0x1e ;  /* 0x000000041e1e7c11 */ /* 0x000fe2000f8ff0ff */
[C---:B------:R-:W-:Y:S02]  /*0400*/  IMAD R25, R29.reuse, 0x4, R24 ;  /* 0x000000041d197824 */ /* 0x040fe400078e0218 */
[----:B------:R-:W-:-:S02]  /*0410*/  IMAD R26, R29, 0x4, R26 ;  /* 0x000000041d1a7824 */ /* 0x000fc400078e021a */
[C---:B------:R-:W-:Y:S02]  /*0420*/  IMAD R27, R29.reuse, 0x4, R28 ;  /* 0x000000041d1b7824 */ /* 0x040fe400078e021c */
[----:B------:R-:W-:Y:S02]  /*0430*/  IMAD R30, R29, 0x4, R30 ;  /* 0x000000041d1e7824 */ /* 0x000fe400078e021e */
[----:B------:R-:W-:-:S04]  /*0440*/  IMAD.IADD R23, R22, 0x1, -R23 ;  /* 0x0000000116177824 */ /* 0x000fc800078e0a17 */
[----:B-1----:R-:W-:Y:S01]  /*0450*/  IMAD.WIDE R20, R23, 0x4, R20 ;  /* 0x0000000417147825 */ /* 0x002fe200078e0214 */
[----:B--2---:R-:W-:Y:S04]  /*0460*/  STS [R25], R4 ;  /* 0x0000000419007388 */ /* 0x004fe80000000800 */
[----:B------:R-:W-:Y:S04]  /*0470*/  STS [R26+0x40], R5 ;  /* 0x000040051a007388 */ /* 0x000fe80000000800 */
[----:B------:R0:W-:Y:S04]  /*0480*/  STS [R27+0x80], R6 ;  /* 0x000080061b007388 */ /* 0x0001e80000000800 */
[----:B------:R1:W-:Y:S04]  /*0490*/  STS [R30+0xc0], R7 ;  /* 0x0000c0071e007388 */ /* 0x0003e80000000800 */
[----:B----4-:R-:W-:Y:S04]  /*04a0*/  STS [R25+0x10], R8 ;  /* 0x0000100819007388 */ /* 0x010fe80000000800 */
[----:B------:R-:W-:Y:S04]  /*04b0*/  STS [R26+0x50], R9 ;  /* 0x000050091a007388 */ /* 0x000fe80000000800 */
        /* <DEDUP_REMOVED lines=8> */
[----:B------:R2:W-:Y:S04]  /*0540*/  STS [R27+0xb0], R14 ;  /* 0x0000b00e1b007388 */ /* 0x0005e80000000800 */
[----:B------:R3:W-:Y:S01]  /*0550*/  STS [R30+0xf0], R15 ;  /* 0x0000f00f1e007388 */ /* 0x0007e20000000800 */
[----:B------:R-:W-:Y:S06]  /*0560*/  BAR.SYNC.DEFER_BLOCKING 0x0 ;  /* 0x0000000000007b1d */ /* 0x000fec0000010000 */
[----:B0-----:R0:W4:Y:S01]  /*0570*/  LDG.E.EL R6, desc[UR6][R20.64] ;  /* 0x0000000614067981 */ /* 0x001122000c2e1900 */
[----:B------:R-:W-:-:S02]  /*0580*/  SHF.R.U32.HI R5, RZ, 0x4, R3 ;  /* 0x00000004ff057819 */ /* 0x000fc40000011603 */
[----:B-1----:R-:W-:Y:S02]  /*0590*/  SHF.R.U32.HI R7, RZ, 0x2, R3 ;  /* 0x00000002ff077819 */ /* 0x002fe40000011603 */
[----:B------:R-:W-:Y:S02]  /*05a0*/  LOP3.LUT R33, R0, 0xf, R3, 0xf8, !PT ;  /* 0x0000000f00217812 */ /* 0x000fe400078ef803 */
[----:B------:R-:W-:-:S04]  /*05b0*/  LOP3.LUT R3, R3, 0xff, RZ, 0xc0, !PT ;  /* 0x000000ff03037812 */ /* 0x000fc800078ec0ff */
[C---:B------:R-:W-:Y:S02]  /*05c0*/  LOP3.LUT R0, R3.reuse, 0x100, RZ, 0xfc, !PT ;  /* 0x0000010003007812 */ /* 0x040fe400078efcff */
[C---:B--2---:R-:W-:Y:S02]  /*05d0*/  LOP3.LUT R27, R3.reuse, 0xe00, RZ, 0xfc, !PT ;  /* 0x00000e00031b7812 */ /* 0x044fe400078efcff */
[C---:B------:R-:W-:Y:S02]  /*05e0*/  LOP3.LUT R8, R3.reuse, 0x200, RZ, 0xfc, !PT ;  /* 0x0000020003087812 */ /* 0x040fe400078efcff */
[C---:B------:R-:W-:Y:S02]  /*05f0*/  LOP3.LUT R9, R3.reuse, 0x300, RZ, 0xfc, !PT ;  /* 0x0000030003097812 */ /* 0x040fe400078efcff */
[C---:B------:R-:W-:Y:S02]  /*0600*/  LOP3.LUT R10, R3.reuse, 0x400, RZ, 0xfc, !PT ;  /* 0x00000400030a7812 */ /* 0x040fe400078efcff */
[----:B------:R-:W-:-:S02]  /*0610*/  LOP3.LUT R11, R3, 0x500, RZ, 0xfc, !PT ;  /* 0x00000500030b7812 */ /* 0x000fc400078efcff */
[C---:B------:R-:W-:Y:S02]  /*0620*/  LOP3.LUT R12, R3.reuse, 0x600, RZ, 0xfc, !PT ;  /* 0x00000600030c7812 */ /* 0x040fe400078efcff */
[C---:B------:R-:W-:Y:S02]  /*0630*/  LOP3.LUT R13, R3.reuse, 0x700, RZ, 0xfc, !PT ;  /* 0x00000700030d7812 */ /* 0x040fe400078efcff */
[C---:B---3--:R-:W-:Y:S02]  /*0640*/  LOP3.LUT R15, R3.reuse, 0x800, RZ, 0xfc, !PT ;  /* 0x00000800030f7812 */ /* 0x048fe400078efcff */
[C---:B------:R-:W-:Y:S02]  /*0650*/  LOP3.LUT R17, R3.reuse, 0x900, RZ, 0xfc, !PT ;  /* 0x0000090003117812 */ /* 0x040fe400078efcff */
[C---:B------:R-:W-:Y:S02]  /*0660*/  LOP3.LUT R19, R3.reuse, 0xa00, RZ, 0xfc, !PT ;  /* 0x00000a0003137812 */ /* 0x040fe400078efcff */
[----:B0-----:R-:W-:-:S02]  /*0670*/  LOP3.LUT R21, R3, 0xb00, RZ, 0xfc, !PT ;  /* 0x00000b0003157812 */ /* 0x001fc400078efcff */
[C---:B------:R-:W-:Y:S02]  /*0680*/  LOP3.LUT R23, R3.reuse, 0xc00, RZ, 0xfc, !PT ;  /* 0x00000c0003177812 */ /* 0x040fe400078efcff */
[C---:B------:R-:W-:Y:S02]  /*0690*/  LOP3.LUT R25, R3.reuse, 0xd00, RZ, 0xfc, !PT ;  /* 0x00000d0003197812 */ /* 0x040fe400078efcff */
[----:B------:R-:W-:Y:S02]  /*06a0*/  LOP3.LUT R30, R3, 0xf00, RZ, 0xfc, !PT ;  /* 0x00000f00031e7812 */ /* 0x000fe400078efcff */
[----:B------:R-:W-:Y:S02]  /*06b0*/  LOP3.LUT R7, R7, 0x3c, RZ, 0xc0, !PT ;  /* 0x0000003c07077812 */ /* 0x000fe400078ec0ff */
[----:B------:R-:W-:Y:S02]  /*06c0*/  SHF.R.U32.HI R0, RZ, 0x2, R0 ;  /* 0x00000002ff007819 */ /* 0x000fe40000011600 */
[----:B------:R-:W-:-:S02]  /*06d0*/  SHF.R.U32.HI R29, RZ, 0x2, R27 ;  /* 0x00000002ff1d7819 */ /* 0x000fc4000001161b */
[----:B------:R-:W-:Y:S02]  /*06e0*/  SHF.R.U32.HI R8, RZ, 0x2, R8 ;  /* 0x00000002ff087819 */ /* 0x000fe40000011608 */
[----:B------:R-:W-:Y:S02]  /*06f0*/  SHF.R.U32.HI R9, RZ, 0x2, R9 ;  /* 0x00000002ff097819 */ /* 0x000fe40000011609 */
[----:B------:R-:W-:Y:S02]  /*0700*/  SHF.R.U32.HI R10, RZ, 0x2, R10 ;  /* 0x00000002ff0a7819 */ /* 0x000fe4000001160a */
[----:B------:R-:W-:Y:S02]  /*0710*/  SHF.R.U32.HI R11, RZ, 0x2, R11 ;  /* 0x00000002ff0b7819 */ /* 0x000fe4000001160b */
        /* <DEDUP_REMOVED lines=8> */
[----:B------:R-:W-:Y:S01]  /*07a0*/  SHF.R.U32.HI R30, RZ, 0x2, R30 ;  /* 0x00000002ff1e7819 */ /* 0x000fe2000001161e */
[----:B------:R-:W-:Y:S01]  /*07b0*/  VIADD R28, R7, UR4 ;  /* 0x00000004071c7c36 */ /* 0x000fe20008000000 */
[----:B------:R-:W-:Y:S02]  /*07c0*/  LOP3.LUT R0, R0, 0x7c, RZ, 0xc0, !PT ;  /* 0x0000007c00007812 */ /* 0x000fe400078ec0ff */
[----:B------:R-:W-:Y:S02]  /*07d0*/  LOP3.LUT R29, R29, 0x3bc, RZ, 0xc0, !PT ;  /* 0x000003bc1d1d7812 */ /* 0x000fe400078ec0ff */
[----:B------:R-:W-:Y:S02]  /*07e0*/  LOP3.LUT R8, R8, 0xbc, RZ, 0xc0, !PT ;  /* 0x000000bc08087812 */ /* 0x000fe400078ec0ff */
[----:B------:R-:W-:Y:S02]  /*07f0*/  LOP3.LUT R9, R9, 0xfc, RZ, 0xc0, !PT ;  /* 0x000000fc09097812 */ /* 0x000fe400078ec0ff */
[----:B------:R-:W-:-:S02]  /*0800*/  LOP3.LUT R7, R10, 0x13c, RZ, 0xc0, !PT ;  /* 0x0000013c0a077812 */ /* 0x000fc400078ec0ff */
[----:B------:R-:W-:Y:S02]  /*0810*/  LOP3.LUT R11, R11, 0x17c, RZ, 0xc0, !PT ;  /* 0x0000017c0b0b7812 */ /* 0x000fe400078ec0ff */
        /* <DEDUP_REMOVED lines=8> */
[----:B------:R-:W-:Y:S01]  /*08a0*/  LOP3.LUT R31, R30, 0x3fc, RZ, 0xc0, !PT ;  /* 0x000003fc1e1f7812 */ /* 0x000fe200078ec0ff */
[----:B------:R-:W-:Y:S02]  /*08b0*/  VIADD R0, R0, UR4 ;  /* 0x0000000400007c36 */ /* 0x000fe40008000000 */
[----:B------:R-:W-:Y:S02]  /*08c0*/  VIADD R34, R29, UR4 ;  /* 0x000000041d227c36 */ /* 0x000fe40008000000 */
[----:B------:R-:W-:-:S02]  /*08d0*/  VIADD R8, R8, UR4 ;  /* 0x0000000408087c36 */ /* 0x000fc40008000000 */
[----:B------:R-:W-:Y:S02]  /*08e0*/  VIADD R10, R9, UR4 ;  /* 0x00000004090a7c36 */ /* 0x000fe40008000000 */
[----:B------:R-:W-:Y:S02]  /*08f0*/  VIADD R12, R7, UR4 ;  /* 0x00000004070c7c36 */ /* 0x000fe40008000000 */
[----:B------:R-:W-:Y:S02]  /*0900*/  VIADD R14, R11, UR4 ;  /* 0x000000040b0e7c36 */ /* 0x000fe40008000000 */
        /* <DEDUP_REMOVED lines=9> */
[C---:B------:R-:W-:Y:S02]  /*09a0*/  IMAD R28, R3.reuse, 0x4, R28 ;  /* 0x00000004031c7824 */ /* 0x040fe400078e021c */
[C---:B------:R-:W-:Y:S02]  /*09b0*/  IMAD R0, R3.reuse, 0x4, R0 ;  /* 0x0000000403007824 */ /* 0x040fe400078e0200 */
[C---:B------:R-:W-:Y:S02]  /*09c0*/  IMAD R35, R3.reuse, 0x4, R34 ;  /* 0x0000000403237824 */ /* 0x040fe400078e0222 */
[C---:B------:R-:W-:Y:S01]  /*09d0*/  IMAD R8, R3.reuse, 0x4, R8 ;  /* 0x0000000403087824 */ /* 0x040fe200078e0208 */
[----:B------:R-:W-:Y:S01]  /*09e0*/  LDS R37, [R0+0x400] ;  /* 0x0004000000257984 */ /* 0x000fe20000000800 */
[C---:B------:R-:W-:Y:S02]  /*09f0*/  IMAD R10, R3.reuse, 0x4, R10 ;  /* 0x00000004030a7824 */ /* 0x040fe400078e020a */
[C---:B------:R-:W-:Y:S01]  /*0a00*/  IMAD R12, R3.reuse, 0x4, R12 ;  /* 0x00000004030c7824 */ /* 0x040fe200078e020c */
[----:B------:R-:W-:Y:S01]  /*0a10*/  LDS R28, [R28] ;  /* 0x000000001c1c7984 */ /* 0x000fe20000000800 */
[----:B------:R-:W-:-:S02]  /*0a20*/  IMAD R14, R3, 0x4, R14 ;  /* 0x00000004030e7824 */ /* 0x000fc400078e020e */
[C---:B------:R-:W-:Y:S01]  /*0a30*/  IMAD R16, R3.reuse, 0x4, R16 ;  /* 0x0000000403107824 */ /* 0x040fe200078e0210 */
[----:B------:R-:W-:Y:S01]  /*0a40*/  LDS R39, [R8+0x800] ;  /* 0x0008000008277984 */ /* 0x000fe20000000800 */
[C---:B------:R-:W-:Y:S02]  /*0a50*/  IMAD R18, R3.reuse, 0x4, R18 ;  /* 0x0000000403127824 */ /* 0x040fe400078e0212 */
[C---:B------:R-:W-:Y:S01]  /*0a60*/  IMAD R20, R3.reuse, 0x4, R20 ;  /* 0x0000000403147824 */ /* 0x040fe200078e0214 */
[----:B------:R-:W-:Y:S01]  /*0a70*/  LDS R41, [R10+0xc00] ;  /* 0x000c00000a297984 */ /* 0x000fe20000000800 */
[C---:B------:R-:W-:Y:S02]  /*0a80*/  IMAD R22, R3.reuse, 0x4, R22 ;  /* 0x0000000403167824 */ /* 0x040fe400078e0216 */
[C---:B------:R-:W-:Y:S01]  /*0a90*/  IMAD R24, R3.reuse, 0x4, R24 ;  /* 0x0000000403187824 */ /* 0x040fe200078e0218 */
[----:B------:R-:W-:Y:S01]  /*0aa0*/  LDS R43, [R12+0x1000] ;  /* 0x001000000c2b7984 */ /* 0x000fe20000000800 */
[----:B------:R-:W-:-:S02]  /*0ab0*/  IMAD R26, R3, 0x4, R26 ;  /* 0x00000004031a7824 */ /* 0x000fc400078e021a */
[C---:B------:R-:W-:Y:S01]  /*0ac0*/  IMAD R30, R3.reuse, 0x4, R30 ;  /* 0x00000004031e7824 */ /* 0x040fe200078e021e */
[----:B------:R-:W-:Y:S01]  /*0ad0*/  LDS R45, [R14+0x1400] ;  /* 0x001400000e2d7984 */ /* 0x000fe20000000800 */
[C---:B------:R-:W-:Y:S02]  /*0ae0*/  IMAD R32, R3.reuse, 0x4, R32 ;  /* 0x0000000403207824 */ /* 0x040fe400078e0220 */
[C---:B------:R-:W-:Y:S01]  /*0af0*/  IMAD R7, R3.reuse, 0x4, R36 ;  /* 0x0000000403077824 */ /* 0x040fe200078e0224 */
[----:B------:R-:W-:Y:S04]  /*0b00*/  LDS R47, [R16+0x1800] ;  /* 0x00180000102f7984 */ /* 0x000fe80000000800 */
[----:B------:R-:W-:Y:S04]  /*0b10*/  LDS R49, [R18+0x1c00] ;  /* 0x001c000012317984 */ /* 0x000fe80000000800 */
[----:B------:R-:W-:Y:S04]  /*0b20*/  LDS R51, [R20+0x2000] ;  /* 0x0020000014337984 */ /* 0x000fe80000000800 */
[----:B------:R-:W-:Y:S04]  /*0b30*/  LDS R53, [R22+0x2400] ;  /* 0x0024000016357984 */ /* 0x000fe80000000800 */
[----:B------:R-:W-:Y:S04]  /*0b40*/  LDS R55, [R24+0x2800] ;  /* 0x0028000018377984 */ /* 0x000fe80000000800 */
[----:B------:R0:W-:Y:S04]  /*0b50*/  LDS R57, [R26+0x2c00] ;  /* 0x002c00001a397984 */ /* 0x0001e80000000800 */
[----:B------:R-:W-:Y:S04]  /*0b60*/  LDS R59, [R30+0x3000] ;  /* 0x003000001e3b7984 */ /* 0x000fe80000000800 */
[----:B------:R1:W-:Y:S04]  /*0b70*/  LDS R61, [R32+0x3400] ;  /* 0x00340000203d7984 */ /* 0x0003e80000000800 */
[----:B------:R-:W-:Y:S04]  /*0b80*/  LDS R35, [R35+0x3800] ;  /* 0x0038000023237984 */ /* 0x000fe80000000800 */
[----:B------:R-:W-:Y:S01]  /*0b90*/  LDS R0, [R7+0x3c00] ;  /* 0x003c000007007984 */ /* 0x000fe20000000800 */
[----:B------:R-:W-:Y:S01]  /*0ba0*/  LEA R3, R3, UR4, 0x3 ;  /* 0x0000000403037c11 */ /* 0x000fe2000f8e18ff */
[----:B------:R-:W-:Y:S01]  /*0bb0*/  BAR.SYNC.DEFER_BLOCKING 0x0 ;  /* 0x0000000000007b1d */ /* 0x000fe20000010000 */
[----:B------:R-:W-:Y:S01]  /*0bc0*/  IMAD.SHL.U32 R4, R2, 0x100, RZ ;  /* 0x0000010002047824 */ /* 0x000fe200078e00ff */
[----:B------:R-:W-:-:S04]  /*0bd0*/  SGXT.U32 R5, R5, 0x4 ;  /* 0x000000040505781a */ /* 0x000fc80000000000 */
[----:B------:R-:W-:Y:S02]  /*0be0*/  PRMT R34, R5, 0x6540, R2 ;  /* 0x0000654005227816 */ /* 0x000fe40000000002 */
[----:B------:R-:W-:Y:S02]  /*0bf0*/  LOP3.LUT R36, R4, 0x10, R5, 0xfe, !PT ;  /* 0x0000001004247812 */ /* 0x000fe400078efe05 */
[----:B------:R-:W-:Y:S02]  /*0c00*/  LOP3.LUT R60, R4, 0x20, R5, 0xfe, !PT ;  /* 0x00000020043c7812 */ /* 0x000fe400078efe05 */
[----:B------:R-:W-:Y:S02]  /*0c10*/  LOP3.LUT R9, R4, 0x30, R5, 0xfe, !PT ;  /* 0x0000003004097812 */ /* 0x000fe400078efe05 */
[----:B------:R-:W-:Y:S02]  /*0c20*/  LOP3.LUT R58, R4, 0x40, R5, 0xfe, !PT ;  /* 0x00000040043a7812 */ /* 0x000fe400078efe05 */
[----:B------:R-:W-:-:S02]  /*0c30*/  LOP3.LUT R56, R4, 0x50, R5, 0xfe, !PT ;  /* 0x0000005004387812 */ /* 0x000fc400078efe05 */
[----:B------:R-:W-:Y:S02]  /*0c40*/  LOP3.LUT R54, R4, 0x60, R5, 0xfe, !PT ;  /* 0x0000006004367812 */ /* 0x000fe400078efe05 */
[----:B------:R-:W-:Y:S02]  /*0c50*/  LOP3.LUT R52, R4, 0x70, R5, 0xfe, !PT ;  /* 0x0000007004347812 */ /* 0x000fe400078efe05 */
[----:B------:R-:W-:Y:S02]  /*0c60*/  LOP3.LUT R50, R4, 0x80, R5, 0xfe, !PT ;  /* 0x0000008004327812 */ /* 0x000fe400078efe05 */
[----:B------:R-:W-:Y:S02]  /*0c70*/  LOP3.LUT R48, R4, 0x90, R5, 0xfe, !PT ;  /* 0x0000009004307812 */ /* 0x000fe400078efe05 */
[----:B------:R-:W-:Y:S02]  /*0c80*/  LOP3.LUT R46, R4, 0xa0, R5, 0xfe, !PT ;  /* 0x000000a0042e7812 */ /* 0x000fe400078efe05 */
[----:B0-----:R-:W-:-:S02]  /*0c90*/  LOP3.LUT R26, R4, 0xb0, R5, 0xfe, !PT ;  /* 0x000000b0041a7812 */ /* 0x001fc400078efe05 */
[----:B------:R-:W-:Y:S02]  /*0ca0*/  LOP3.LUT R44, R4, 0xc0, R5, 0xfe, !PT ;  /* 0x000000c0042c7812 */ /* 0x000fe400078efe05 */
[----:B------:R-:W-:Y:S02]  /*0cb0*/  LOP3.LUT R42, R4, 0xd0, R5, 0xfe, !PT ;  /* 0x000000d0042a7812 */ /* 0x000fe400078efe05 */
[----:B------:R-:W-:Y:S02]  /*0cc0*/  LOP3.LUT R40, R4, 0xe0, R5, 0xfe, !PT ;  /* 0x000000e004287812 */ /* 0x000fe400078efe05 */
[----:B------:R-:W-:Y:S02]  /*0cd0*/  LOP3.LUT R2, R4, 0xf0, R5, 0xfe, !PT ;  /* 0x000000f004027812 */ /* 0x000fe400078efe05 */
[C---:B------:R-:W-:Y:S02]  /*0ce0*/  LOP3.LUT R24, R5.reuse, 0x30, RZ, 0xfc, !PT ;  /* 0x0000003005187812 */ /* 0x040fe400078efcff */
[----:B------:R-:W-:-:S02]  /*0cf0*/  LOP3.LUT R4, R5, 0xd0, RZ, 0xfc, !PT ;  /* 0x000000d005047812 */ /* 0x000fc400078efcff */
[C---:B-1----:R-:W-:Y:S02]  /*0d00*/  LOP3.LUT R32, R5.reuse, 0x10, RZ, 0xfc, !PT ;  /* 0x0000001005207812 */ /* 0x042fe400078efcff */
[C---:B------:R-:W-:Y:S02]  /*0d10*/  LOP3.LUT R30, R5.reuse, 0x20, RZ, 0xfc, !PT ;  /* 0x00000020051e7812 */ /* 0x040fe400078efcff */
[C---:B------:R-:W-:Y:S02]  /*0d20*/  LOP3.LUT R8, R5.reuse, 0xb0, RZ, 0xfc, !PT ;  /* 0x000000b005087812 */ /* 0x040fe400078efcff */
[C---:B------:R-:W-:Y:S02]  /*0d30*/  LOP3.LUT R10, R5.reuse, 0xa0, RZ, 0xfc, !PT ;  /* 0x000000a0050a7812 */ /* 0x040fe400078efcff */
[----:B------:R-:W-:Y:S02]  /*0d40*/  LEA R24, R24, UR4, 0x3 ;  /* 0x0000000418187c11 */ /* 0x000fe4000f8e18ff */
[----:B------:R-:W-:-:S02]  /*0d50*/  LOP3.LUT R22, R5, 0x40, RZ, 0xfc, !PT ;  /* 0x0000004005167812 */ /* 0x000fc400078efcff */
[C---:B------:R-:W-:Y:S02]  /*0d60*/  LOP3.LUT R12, R5.reuse, 0x90, RZ, 0xfc, !PT ;  /* 0x00000090050c7812 */ /* 0x040fe400078efcff */
[C---:B------:R-:W-:Y:S02]  /*0d70*/  LEA R38, R5.reuse, UR4, 0x3 ;  /* 0x0000000405267c11 */ /* 0x040fe4000f8e18ff */
[----:B------:R-:W-:Y:S02]  /*0d80*/  LEA R4, R4, UR4, 0x3 ;  /* 0x0000000404047c11 */ /* 0x000fe4000f8e18ff */
[C---:B------:R-:W-:Y:S02]  /*0d90*/  LOP3.LUT R20, R5.reuse, 0x50, RZ, 0xfc, !PT ;  /* 0x0000005005147812 */ /* 0x040fe400078efcff */
[----:B------:R-:W-:Y:S02]  /*0da0*/  LOP3.LUT R14, R5, 0x80, RZ, 0xfc, !PT ;  /* 0x00000080050e7812 */ /* 0x000fe400078efcff */
[----:B------:R-:W-:-:S02]  /*0db0*/  LEA R32, R32, UR4, 0x3 ;  /* 0x0000000420207c11 */ /* 0x000fc4000f8e18ff */
[C---:B------:R-:W-:Y:S02]  /*0dc0*/  LOP3.LUT R18, R5.reuse, 0x60, RZ, 0xfc, !PT ;  /* 0x0000006005127812 */ /* 0x040fe400078efcff */
[C---:B------:R-:W-:Y:S02]  /*0dd0*/  LOP3.LUT R16, R5.reuse, 0x70, RZ, 0xfc, !PT ;  /* 0x0000007005107812 */ /* 0x040fe400078efcff */
[----:B------:R-:W-:Y:S02]  /*0de0*/  LEA R30, R30, UR4, 0x3 ;  /* 0x000000041e1e7c11 */ /* 0x000fe4000f8e18ff */
[----:B------:R-:W-:Y:S02]  /*0df0*/  LEA R8, R8, UR4, 0x3 ;  /* 0x0000000408087c11 */ /* 0x000fe4000f8e18ff */
[----:B------:R-:W-:Y:S01]  /*0e00*/  LEA R10, R10, UR4, 0x3 ;  /* 0x000000040a0a7c11 */ /* 0x000fe2000f8e18ff */
[----:B----4-:R0:W-:Y:S01]  /*0e10*/  STS [R3], R6 ;  /* 0x0000000603007388 */ /* 0x0101e20000000800 */
[----:B------:R-:W-:Y:S01]  /*0e20*/  BAR.SYNC.DEFER_BLOCKING 0x0 ;  /* 0x0000000000007b1d */ /* 0x000fe20000010000 */
[----:B0-----:R-:W-:-:S04]  /*0e30*/  LOP3.LUT R6, R5, 0xc0, RZ, 0xfc, !PT ;  /* 0x000000c005067812 */ /* 0x001fc800078efcff */
[----:B------:R-:W-:Y:S02]  /*0e40*/  LEA R6, R6, UR4, 0x3 ;  /* 0x0000000406067c11 */ /* 0x000fe4000f8e18ff */
[----:B------:R-:W-:Y:S02]  /*0e50*/  LEA R22, R22, UR4, 0x3 ;  /* 0x0000000416167c11 */ /* 0x000fe4000f8e18ff */
[----:B------:R-:W-:Y:S02]  /*0e60*/  LEA R12, R12, UR4, 0x3 ;  /* 0x000000040c0c7c11 */ /* 0x000fe4000f8e18ff */
[----:B------:R-:W-:Y:S02]  /*0e70*/  LEA R20, R20, UR4, 0x3 ;  /* 0x0000000414147c11 */ /* 0x000fe4000f8e18ff */
[----:B------:R-:W-:Y:S02]  /*0e80*/  LEA R14, R14, UR4, 0x3 ;  /* 0x000000040e0e7c11 */ /* 0x000fe4000f8e18ff */
[----:B------:R-:W-:-:S02]  /*0e90*/  LEA R18, R18, UR4, 0x3 ;  /* 0x0000000412127c11 */ /* 0x000fc4000f8e18ff */
[----:B------:R-:W-:Y:S01]  /*0ea0*/  LEA R16, R16, UR4, 0x3 ;  /* 0x0000000410107c11 */ /* 0x000fe2000f8e18ff */
[----:B------:R-:W0:Y:S04]  /*0eb0*/  LDS R24, [R24] ;  /* 0x0000000018187984 */ /* 0x000e280000000800 */
[----:B------:R-:W1:Y:S04]  /*0ec0*/  LDS R38, [R38] ;  /* 0x0000000026267984 */ /* 0x000e680000000800 */
[----:B------:R-:W2:Y:S04]  /*0ed0*/  LDS R4, [R4] ;  /* 0x0000000004047984 */ /* 0x000ea80000000800 */
[----:B------:R-:W3:Y:S04]  /*0ee0*/  LDS R32, [R32] ;  /* 0x0000000020207984 */ /* 0x000ee80000000800 */
[----:B------:R-:W4:Y:S01]  /*0ef0*/  LDS R6, [R6] ;  /* 0x0000000006067984 */ /* 0x000f220000000800 */
[----:B------:R-:W-:-:S03]  /*0f00*/  LOP3.LUT R3, R5, 0xe0, RZ, 0xfc, !PT ;  /* 0x000000e005037812 */ /* 0x000fc600078efcff */
[----:B------:R-:W5:Y:S04]  /*0f10*/  LDS R30, [R30] ;  /* 0x000000001e1e7984 */ /* 0x000f680000000800 */
[----:B------:R-:W0:Y:S04]  /*0f20*/  LDS R8, [R8] ;  /* 0x0000000008087984 */ /* 0x000e280000000800 */
[----:B------:R-:W0:Y:S04]  /*0f30*/  LDS R10, [R10] ;  /* 0x000000000a0a7984 */ /* 0x000e280000000800 */
[----:B------:R-:W0:Y:S04]  /*0f40*/  LDS R22, [R22] ;  /* 0x0000000016167984 */ /* 0x000e280000000800 */
[----:B------:R-:W0:Y:S04]  /*0f50*/  LDS R12, [R12] ;  /* 0x000000000c0c7984 */ /* 0x000e280000000800 */
[----:B------:R-:W0:Y:S04]  /*0f60*/  LDS R20, [R20] ;  /* 0x0000000014147984 */ /* 0x000e280000000800 */
[----:B------:R-:W0:Y:S01]  /*0f70*/  LDS R14, [R14] ;  /* 0x000000000e0e7984 */ /* 0x000e220000000800 */
[----:B------:R-:W-:-:S03]  /*0f80*/  LOP3.LUT R11, R5, 0xf0, RZ, 0xfc, !PT ;  /* 0x000000f0050b7812 */ /* 0x000fc600078efcff */
[----:B------:R-:W2:Y:S01]  /*0f90*/  LDS R18, [R18] ;  /* 0x0000000012127984 */ /* 0x000ea20000000800 */
[----:B------:R-:W-:-:S03]  /*0fa0*/  LEA R3, R3, UR4, 0x3 ;  /* 0x0000000403037c11 */ /* 0x000fc6000f8e18ff */
[----:B------:R-:W5:Y:S01]  /*0fb0*/  LDS R16, [R16] ;  /* 0x0000000010107984 */ /* 0x000f620000000800 */
[--C-:B------:R-:W-:Y:S01]  /*0fc0*/  IMAD R25, R34, 0xe1, R33.reuse ;  /* 0x000000e122197824 */ /* 0x100fe200078e0221 */
[----:B------:R-:W-:Y:S01]  /*0fd0*/  LEA R34, R11, UR4, 0x3 ;  /* 0x000000040b227c11 */ /* 0x000fe2000f8e18ff */
[--C-:B------:R-:W-:Y:S01]  /*0fe0*/  IMAD R5, R36, 0xe1, R33.reuse ;  /* 0x000000e124057824 */ /* 0x100fe200078e0221 */
[----:B------:R-:W-:Y:S01]  /*0ff0*/  ISETP.GE.AND P0, PT, R33, 0xe1, PT ;  /* 0x000000e12100780c */ /* 0x000fe20003f06270 */
[--C-:B------:R-:W-:Y:S01]  /*1000*/  IMAD R7, R60, 0xe1, R33.reuse ;  /* 0x000000e13c077824 */ /* 0x100fe200078e0221 */
[----:B------:R0:W5:Y:S01]  /*1010*/  LDS R36, [R3] ;  /* 0x0000000003247984 */ /* 0x0001620000000800 */
[--C-:B------:R-:W-:Y:S02]  /*1020*/  IMAD R9, R9, 0xe1, R33.reuse ;  /* 0x000000e109097824 */ /* 0x100fe400078e0221 */
[--C-:B------:R-:W-:Y:S01]  /*1030*/  IMAD R11, R58, 0xe1, R33.reuse ;  /* 0x000000e13a0b7824 */ /* 0x100fe200078e0221 */
[----:B------:R-:W5:Y:S01]  /*1040*/  LDS R34, [R34] ;  /* 0x0000000022227984 */ /* 0x000f620000000800 */
[----:B------:R-:W-:-:S02]  /*1050*/  IMAD R13, R56, 0xe1, R33 ;  /* 0x000000e1380d7824 */ /* 0x000fc400078e0221 */
[--C-:B------:R-:W-:Y:S02]  /*1060*/  IMAD R15, R54, 0xe1, R33.reuse ;  /* 0x000000e1360f7824 */ /* 0x100fe400078e0221 */
[--C-:B------:R-:W-:Y:S02]  /*1070*/  IMAD R17, R52, 0xe1, R33.reuse ;  /* 0x000000e134117824 */ /* 0x100fe400078e0221 */
[--C-:B------:R-:W-:Y:S02]  /*1080*/  IMAD R19, R50, 0xe1, R33.reuse ;  /* 0x000000e132137824 */ /* 0x100fe400078e0221 */
[--C-:B------:R-:W-:Y:S02]  /*1090*/  IMAD R21, R48, 0xe1, R33.reuse ;  /* 0x000000e130157824 */ /* 0x100fe400078e0221 */
[--C-:B------:R-:W-:Y:S02]  /*10a0*/  IMAD R23, R46, 0xe1, R33.reuse ;  /* 0x000000e12e177824 */ /* 0x100fe400078e0221 */
[----:B------:R-:W-:-:S02]  /*10b0*/  IMAD R26, R26, 0xe1, R33 ;  /* 0x000000e11a1a7824 */ /* 0x000fc400078e0221 */
[--C-:B------:R-:W-:Y:S02]  /*10c0*/  IMAD R27, R44, 0xe1, R33.reuse ;  /* 0x000000e12c1b7824 */ /* 0x100fe400078e0221 */
[--C-:B------:R-:W-:Y:S02]  /*10d0*/  IMAD R29, R42, 0xe1, R33.reuse ;  /* 0x000000e12a1d7824 */ /* 0x100fe400078e0221 */
[--C-:B------:R-:W-:Y:S02]  /*10e0*/  IMAD R31, R40, 0xe1, R33.reuse ;  /* 0x000000e1281f7824 */ /* 0x100fe400078e0221 */
[----:B------:R-:W-:Y:S02]  /*10f0*/  IMAD R33, R2, 0xe1, R33 ;  /* 0x000000e102217824 */ /* 0x000fe400078e0221 */
[----:B0-----:R-:W0:Y:S01]  /*1100*/  LDC.64 R2, c[0x0][0x220] ;  /* 0x00008800ff027b82 */ /* 0x001e220000000a00 */
[----:B------:R-:W-:Y:S01]  /*1110*/  FADD R41, R41, R24 ;  /* 0x0000001829297221 */ /* 0x000fe20000000000 */
[----:B-1----:R-:W-:Y:S01]  /*1120*/  FADD R28, R28, R38 ;  /* 0x000000261c1c7221 */ /* 0x002fe20000000000 */
[----:B--2---:R-:W-:Y:S01]  /*1130*/  FADD R61, R61, R4 ;  /* 0x000000043d3d7221 */ /* 0x004fe20000000000 */
[----:B---3--:R-:W-:Y:S01]  /*1140*/  FADD R37, R37, R32 ;  /* 0x0000002025257221 */ /* 0x008fe20000000000 */
[----:B----4-:R-:W-:Y:S01]  /*1150*/  FADD R59, R59, R6 ;  /* 0x000000063b3b7221 */ /* 0x010fe20000000000 */
[----:B-----5:R-:W-:Y:S01]  /*1160*/  FADD R39, R39, R30 ;  /* 0x0000001e27277221 */ /* 0x020fe20000000000 */
[----:B------:R-:W-:Y:S01]  /*1170*/  FADD R57, R57, R8 ;  /* 0x0000000839397221 */ /* 0x000fe20000000000 */
[----:B------:R-:W-:Y:S01]  /*1180*/  FADD R55, R55, R10 ;  /* 0x0000000a37377221 */ /* 0x000fe20000000000 */
[----:B------:R-:W-:Y:S01]  /*1190*/  FADD R43, R43, R22 ;  /* 0x000000162b2b7221 */ /* 0x000fe20000000000 */
[----:B------:R-:W-:Y:S01]  /*11a0*/  FADD R53, R53, R12 ;  /* 0x0000000c35357221 */ /* 0x000fe20000000000 */
[----:B------:R-:W-:Y:S01]  /*11b0*/  FADD R45, R45, R20 ;  /* 0x000000142d2d7221 */ /* 0x000fe20000000000 */
[----:B------:R-:W-:Y:S01]  /*11c0*/  FADD R51, R51, R14 ;  /* 0x0000000e33337221 */ /* 0x000fe20000000000 */
[----:B------:R-:W-:Y:S01]  /*11d0*/  FADD R47, R47, R18 ;  /* 0x000000122f2f7221 */ /* 0x000fe20000000000 */
[----:B------:R-:W-:Y:S01]  /*11e0*/  FADD R49, R49, R16 ;  /* 0x0000001031317221 */ /* 0x000fe20000000000 */
[----:B0-----:R-:W-:-:S04]  /*11f0*/  IMAD.WIDE R24, R25, 0x4, R2 ;  /* 0x0000000419187825 */ /* 0x001fc800078e0202 */
[--C-:B------:R-:W-:Y:S01]  /*1200*/  IMAD.WIDE R4, R5, 0x4, R2.reuse ;  /* 0x0000000405047825 */ /* 0x100fe200078e0202 */
[----:B------:R0:W-:Y:S03]  /*1210*/  @!P0 STG.E desc[UR6][R24.64], R28 ;  /* 0x0000001c18008986 */ /* 0x0001e6000c101906 */
        /* <DEDUP_REMOVED lines=16> */
[----:B------:R-:W-:-:S04]  /*1320*/  IMAD.WIDE R22, R23, 0x4, R2 ;  /* 0x0000000417167825 */ /* 0x000fc800078e0202 */
[----:B------:R-:W-:Y:S01]  /*1330*/  FADD R35, R35, R36 ;  /* 0x0000002423237221 */ /* 0x000fe20000000000 */
[--C-:B0-----:R-:W-:Y:S01]  /*1340*/  IMAD.WIDE R24, R26, 0x4, R2.reuse ;  /* 0x000000041a187825 */ /* 0x101fe200078e0202 */
[----:B------:R1:W-:Y:S03]  /*1350*/  @!P0 STG.E desc[UR6][R20.64], R53 ;  /* 0x0000003514008986 */ /* 0x0003e6000c101906 */
[--C-:B------:R-:W-:Y:S01]  /*1360*/  IMAD.WIDE R26, R27, 0x4, R2.reuse ;  /* 0x000000041b1a7825 */ /* 0x100fe200078e0202 */
[----:B------:R1:W-:Y:S03]  /*1370*/  @!P0 STG.E desc[UR6][R22.64], R55 ;  /* 0x0000003716008986 */ /* 0x0003e6000c101906 */
[--C-:B------:R-:W-:Y:S01]  /*1380*/  IMAD.WIDE R28, R29, 0x4, R2.reuse ;  /* 0x000000041d1c7825 */ /* 0x100fe200078e0202 */
[----:B------:R1:W-:Y:S03]  /*1390*/  @!P0 STG.E desc[UR6][R24.64], R57 ;  /* 0x0000003918008986 */ /* 0x0003e6000c101906 */
[----:B------:R-:W-:Y:S01]  /*13a0*/  IMAD.WIDE R30, R31, 0x4, R2 ;  /* 0x000000041f1e7825 */ /* 0x000fe200078e0202 */
[----:B------:R1:W-:Y:S04]  /*13b0*/  @!P0 STG.E desc[UR6][R26.64], R59 ;  /* 0x0000003b1a008986 */ /* 0x0003e8000c101906 */
[----:B------:R1:W-:Y:S01]  /*13c0*/  @!P0 STG.E desc[UR6][R28.64], R61 ;  /* 0x0000003d1c008986 */ /* 0x0003e2000c101906 */
[----:B------:R-:W-:-:S03]  /*13d0*/  FADD R0, R0, R34 ;  /* 0x0000002200007221 */ /* 0x000fc60000000000 */
[----:B------:R1:W-:Y:S01]  /*13e0*/  @!P0 STG.E desc[UR6][R30.64], R35 ;  /* 0x000000231e008986 */ /* 0x0003e2000c101906 */
[----:B------:R-:W-:Y:S01]  /*13f0*/  IMAD.WIDE R2, R33, 0x4, R2 ;  /* 0x0000000421027825 */ /* 0x000fe200078e0202 */
[----:B------:R-:W-:Y:S06]  /*1400*/  @P0 EXIT ;  /* 0x000000000000094d */ /* 0x000fec0003800000 */
[----:B------:R-:W-:Y:S01]  /*1410*/  STG.E desc[UR6][R2.64], R0 ;  /* 0x0000000002007986 */ /* 0x000fe2000c101906 */
[----:B------:R-:W-:Y:S05]  /*1420*/  EXIT ;  /* 0x000000000000794d */ /* 0x000fea0003800000 */
.L_x_0:
[----:B------:R-:W-:-:S00]  /*1430*/  BRA `(.L_x_0) ;  /* 0xfffffffc00fc7947 */ /* 0x000fc0000383ffff */
[----:B------:R-:W-:-:S00]  /*1440*/  NOP ;  /* 0x0000000000007918 */ /* 0x000fc00000000000 */
        /* <DEDUP_REMOVED lines=11> */
.L_x_1:


//--------------------- .nv.shared.triton_poi_fused_convolution_17 --------------------------
	.section	.nv.shared.triton_poi_fused_convolution_17,"aw",@nobits
	.sectionflags	@""
	.align	16
	.zero		1024


//--------------------- .nv.constant0.triton_poi_fused_convolution_17 --------------------------
	.section	.nv.constant0.triton_poi_fused_convolution_17,"a",@progbits
	.sectionflags	@""
	.align	4
.nv.constant0.triton_poi_fused_convolution_17:
	.zero		560
